//
// Generated by NVIDIA NVVM Compiler
//
// Compiler Build ID: CL-36424714
// Cuda compilation tools, release 13.0, V13.0.88
// Based on NVVM 20.0.0
//

.version 9.0
.target sm_100
.address_size 64

	// .globl	_Z4testi
.extern .func __assertfail
(
	.param .b64 __assertfail_param_0,
	.param .b64 __assertfail_param_1,
	.param .b32 __assertfail_param_2,
	.param .b64 __assertfail_param_3,
	.param .b64 __assertfail_param_4
)
;
.global .align 1 .b8 __unnamed_1[15] = {118, 111, 105, 100, 32, 116, 101, 115, 116, 40, 105, 110, 116, 41};
.global .align 1 .b8 $str[8] = {48, 32, 60, 32, 118, 97, 108};
.global .align 1 .b8 $str$1[27] = {47, 116, 109, 112, 47, 115, 97, 115, 115, 95, 99, 117, 95, 48, 104, 121, 102, 57, 56, 100, 54, 47, 107, 46, 99, 117};

.visible .entry _Z4testi(
	.param .u32 _Z4testi_param_0
)
{
	.reg .pred 	%p<2>;
	.reg .b32 	%r<2>;
	.reg .b64 	%rd<7>;

	ld.param.u32 	%r1, [_Z4testi_param_0];
	setp.gt.s32 	%p1, %r1, 0;
	@%p1 bra 	$L__BB0_2;
	mov.u64 	%rd1, $str;
	cvta.global.u64 	%rd2, %rd1;
	mov.u64 	%rd3, $str$1;
	cvta.global.u64 	%rd4, %rd3;
	mov.u64 	%rd5, __unnamed_1;
	cvta.global.u64 	%rd6, %rd5;
	{ // callseq 0, 0
	.param .b64 param0;
	st.param.b64 	[param0], %rd2;
	.param .b64 param1;
	st.param.b64 	[param1], %rd4;
	.param .b32 param2;
	st.param.b32 	[param2], 3;
	.param .b64 param3;
	st.param.b64 	[param3], %rd6;
	.param .b64 param4;
	st.param.b64 	[param4], 1;
	call.uni 
	__assertfail, 
	(
	param0, 
	param1, 
	param2, 
	param3, 
	param4
	);
	} // callseq 0
$L__BB0_2:
	ret;

}


// ===== COMPILED SASS (sm_100) =====

	.target	sm_100

	.elftype	@"ET_EXEC"


//--------------------- .note.nv.tkinfo           --------------------------
	.section	.note.nv.tkinfo,"",@"SHT_NOTE"
	.sectionflags	@"SHF_NOTE_NV_TKINFO"
	.tkinfo
        /*0018*/ 	.word	0x00000002
        /*0030*/ 	.string	""
        /*0030*/ 	.string	"ptxas"
        /*0030*/ 	.string	"Cuda compilation tools, release 13.0, V13.0.88"
        /*0030*/ 	.string	"Build cuda_13.0.r13.0/compiler.36424714_0"
        /*0030*/ 	.string	"-arch sm_100 -m 64 "



//--------------------- .note.nv.cuinfo           --------------------------
	.section	.note.nv.cuinfo,"",@"SHT_NOTE"
	.sectionflags	@"SHF_NOTE_NV_CUINFO"
        /*0018*/ 	.short	0x0002
        /*001a*/ 	.short	0x0064
        /*001c*/ 	.short	0x0082
	.zero		2


//--------------------- .nv.info                  --------------------------
	.section	.nv.info,"",@"SHT_CUDA_INFO"
	.align	4


	//----- nvinfo : EIATTR_REGCOUNT
	.align		4
        /*0000*/ 	.byte	0x04, 0x2f
        /*0002*/ 	.short	(.L_4 - .L_3)
	.align		4
.L_3:
        /*0004*/ 	.word	index@(_Z4testi)
        /*0008*/ 	.word	0x00000018


	//----- nvinfo : EIATTR_FRAME_SIZE
	.align		4
.L_4:
        /*000c*/ 	.byte	0x04, 0x11
        /*000e*/ 	.short	(.L_6 - .L_5)
	.align		4
.L_5:
        /*0010*/ 	.word	index@(_Z4testi)
        /*0014*/ 	.word	0x00000000


	//----- nvinfo : EIATTR_MIN_STACK_SIZE
	.align		4
.L_6:
        /*0018*/ 	.byte	0x04, 0x12
        /*001a*/ 	.short	(.L_8 - .L_7)
	.align		4
.L_7:
        /*001c*/ 	.word	index@(_Z4testi)
        /*0020*/ 	.word	0x00000000
.L_8:


//--------------------- .nv.compat                --------------------------
	.section	.nv.compat,"",@"SHT_CUDA_COMPAT_INFO"
	.align	4
        /*0000*/ 	.byte	0x02, 0x09, 0x00, 0x00, 0x02, 0x02, 0x01, 0x00, 0x02, 0x05, 0x05, 0x00, 0x03, 0x07, 0x01, 0x01
        /*0010*/ 	.byte	0x02, 0x03, 0x00, 0x00, 0x02, 0x06, 0x01, 0x00, 0x04, 0x0b, 0x08, 0x00, 0x09, 0x00, 0x00, 0x00
        /*0020*/ 	.byte	0x00, 0x00, 0x00, 0x00


//--------------------- .nv.info._Z4testi         --------------------------
	.section	.nv.info._Z4testi,"",@"SHT_CUDA_INFO"
	.sectionflags	@""
	.align	4


	//----- nvinfo : EIATTR_CUDA_API_VERSION
	.align		4
        /*0000*/ 	.byte	0x04, 0x37
        /*0002*/ 	.short	(.L_10 - .L_9)
.L_9:
        /*0004*/ 	.word	0x00000082


	//----- nvinfo : EIATTR_KPARAM_INFO
	.align		4
.L_10:
        /*0008*/ 	.byte	0x04, 0x17
        /*000a*/ 	.short	(.L_12 - .L_11)
.L_11:
        /*000c*/ 	.word	0x00000000
        /*0010*/ 	.short	0x0000
        /*0012*/ 	.short	0x0000
        /*0014*/ 	.byte	0x00, 0xf0, 0x11, 0x00


	//----- nvinfo : EIATTR_SPARSE_MMA_MASK
	.align		4
.L_12:
        /*0018*/ 	.byte	0x03, 0x50
        /*001a*/ 	.short	0x0000


	//----- nvinfo : EIATTR_MAXREG_COUNT
	.align		4
        /*001c*/ 	.byte	0x03, 0x1b
        /*001e*/ 	.short	0x00ff


	//----- nvinfo : EIATTR_EXTERNS
	.align		4
        /*0020*/ 	.byte	0x04, 0x0f
        /*0022*/ 	.short	(.L_14 - .L_13)


	//   ....[0]....
	.align		4
.L_13:
        /*0024*/ 	.word	index@(__assertfail)


	//----- nvinfo : EIATTR_MERCURY_ISA_VERSION
	.align		4
.L_14:
        /*0028*/ 	.byte	0x03, 0x5f
        /*002a*/ 	.short	0x0101


	//----- nvinfo : EIATTR_VRC_CTA_INIT_COUNT
	.align		4
        /*002c*/ 	.byte	0x02, 0x4a
	.zero		1
	.zero		1


	//----- nvinfo : EIATTR_SYSCALL_OFFSETS
	.align		4
        /*0030*/ 	.byte	0x04, 0x46
        /*0032*/ 	.short	(.L_16 - .L_15)


	//   ....[0]....
.L_15:
        /*0034*/ 	.word	0x00000130


	//----- nvinfo : EIATTR_EXIT_INSTR_OFFSETS
	.align		4
.L_16:
        /*0038*/ 	.byte	0x04, 0x1c
        /*003a*/ 	.short	(.L_18 - .L_17)


	//   ....[0]....
.L_17:
        /*003c*/ 	.word	0x00000030


	//   ....[1]....
        /*0040*/ 	.word	0x00000140


	//----- nvinfo : EIATTR_CBANK_PARAM_SIZE
	.align		4
.L_18:
        /*0044*/ 	.byte	0x03, 0x19
        /*0046*/ 	.short	0x0004


	//----- nvinfo : EIATTR_PARAM_CBANK
	.align		4
        /*0048*/ 	.byte	0x04, 0x0a
        /*004a*/ 	.short	(.L_20 - .L_19)
	.align		4
.L_19:
        /*004c*/ 	.word	index@(.nv.constant0._Z4testi)
        /*0050*/ 	.short	0x0380
        /*0052*/ 	.short	0x0004


	//----- nvinfo : EIATTR_SW_WAR
	.align		4
.L_20:
        /*0054*/ 	.byte	0x04, 0x36
        /*0056*/ 	.short	(.L_22 - .L_21)
.L_21:
        /*0058*/ 	.word	0x00000008
.L_22:


//--------------------- .nv.callgraph             --------------------------
	.section	.nv.callgraph,"",@"SHT_CUDA_CALLGRAPH"
	.align	4
	.sectionentsize	8
	.align		4
        /*0000*/ 	.word	0x00000000
	.align		4
        /*0004*/ 	.word	0xffffffff
	.align		4
        /*0008*/ 	.word	index@(_Z4testi)
	.align		4
        /*000c*/ 	.word	index@(__assertfail)
	.align		4
        /*0010*/ 	.word	0x00000000
	.align		4
        /*0014*/ 	.word	0xfffffffe
	.align		4
        /*0018*/ 	.word	0x00000000
	.align		4
        /*001c*/ 	.word	0xfffffffd
	.align		4
        /*0020*/ 	.word	0x00000000
	.align		4
        /*0024*/ 	.word	0xfffffffc


//--------------------- .nv.constant4             --------------------------
	.section	.nv.constant4,"a",@progbits
	.align	8
	.align		8
.nv.constant4:
        /*0000*/ 	.dword	__assertfail
	.align		8
        /*0008*/ 	.dword	__unnamed_1
	.align		8
        /*0010*/ 	.dword	$str
	.align		8
        /*0018*/ 	.dword	$str$1


//--------------------- .text._Z4testi            --------------------------
	.section	.text._Z4testi,"ax",@progbits
	.align	128
        .global         _Z4testi
        .type           _Z4testi,@function
        .size           _Z4testi,(.L_x_2 - _Z4testi)
        .other          _Z4testi,@"STO_CUDA_ENTRY STV_DEFAULT"
_Z4testi:
.text._Z4testi:
[----:B------:R-:W0:Y:S01]  /*0000*/  LDC R1, c[0x0][0x37c] ;  /* 0x0000df00ff017b82 */ /* 0x000e220000000800 */
[----:B------:R-:W1:Y:S02]  /*0010*/  LDCU UR4, c[0x0][0x380] ;  /* 0x00007000ff0477ac */ /* 0x000e640008000800 */
[----:B-1----:R-:W-:-:S13]  /*0020*/  ISETP.LT.AND P0, PT, RZ, UR4, PT ;  /* 0x00000004ff007c0c */ /* 0x002fda000bf01270 */
[----:B------:R-:W-:Y:S05]  /*0030*/  @P0 EXIT ;  /* 0x000000000000094d */ /* 0x000fea0003800000 */
[----:B------:R-:W-:Y:S01]  /*0040*/  MOV R0, 0x0 ;  /* 0x0000000000007802 */ /* 0x000fe20000000f00 */
[----:B------:R-:W1:Y:S01]  /*0050*/  LDCU.64 UR4, c[0x4][0x10] ;  /* 0x01000200ff0477ac */ /* 0x000e620008000a00 */
[----:B------:R-:W-:Y:S02]  /*0060*/  HFMA2 R8, -RZ, RZ, 0, 1.78813934326171875e-07 ;  /* 0x00000003ff087431 */ /* 0x000fe400000001ff */
[----:B------:R-:W-:Y:S01]  /*0070*/  IMAD.MOV.U32 R12, RZ, RZ, 0x1 ;  /* 0x00000001ff0c7424 */ /* 0x000fe200078e00ff */
[----:B------:R2:W3:Y:S01]  /*0080*/  LDC.64 R2, c[0x4][R0] ;  /* 0x0100000000027b82 */ /* 0x0004e20000000a00 */
[----:B------:R-:W4:Y:S01]  /*0090*/  LDCU.64 UR6, c[0x4][0x18] ;  /* 0x01000300ff0677ac */ /* 0x000f220008000a00 */
[----:B------:R-:W-:Y:S01]  /*00a0*/  MOV R13, RZ ;  /* 0x000000ff000d7202 */ /* 0x000fe20000000f00 */
[----:B------:R-:W5:Y:S01]  /*00b0*/  LDCU.64 UR8, c[0x4][0x8] ;  /* 0x01000100ff0877ac */ /* 0x000f620008000a00 */
[----:B-1----:R-:W-:Y:S02]  /*00c0*/  IMAD.U32 R4, RZ, RZ, UR4 ;  /* 0x00000004ff047e24 */ /* 0x002fe4000f8e00ff */
[----:B------:R-:W-:Y:S01]  /*00d0*/  IMAD.U32 R5, RZ, RZ, UR5 ;  /* 0x00000005ff057e24 */ /* 0x000fe2000f8e00ff */
[----:B----4-:R-:W-:Y:S01]  /*00e0*/  MOV R6, UR6 ;  /* 0x0000000600067c02 */ /* 0x010fe20008000f00 */
[----:B------:R-:W-:Y:S01]  /*00f0*/  IMAD.U32 R7, RZ, RZ, UR7 ;  /* 0x00000007ff077e24 */ /* 0x000fe2000f8e00ff */
[----:B-----5:R-:W-:Y:S01]  /*0100*/  MOV R10, UR8 ;  /* 0x00000008000a7c02 */ /* 0x020fe20008000f00 */
[----:B--2---:R-:W-:-:S07]  /*0110*/  IMAD.U32 R11, RZ, RZ, UR9 ;  /* 0x00000009ff0b7e24 */ /* 0x004fce000f8e00ff */
[----:B------:R-:W-:-:S07]  /*0120*/  LEPC R20, `(.L_x_0) ;  /* 0x000000001014794e */ /* 0x000fce0000000000 */
[----:B0--3--:R-:W-:Y:S05]  /*0130*/  CALL.ABS.NOINC R2 ;  /* 0x0000000002007343 */ /* 0x009fea0003c00000 */
.L_x_0:
[----:B------:R-:W-:Y:S05]  /*0140*/  EXIT ;  /* 0x000000000000794d */ /* 0x000fea0003800000 */
.L_x_1:
[----:B------:R-:W-:-:S00]  /*0150*/  BRA `(.L_x_1) ;  /* 0xfffffffc00fc7947 */ /* 0x000fc0000383ffff */
[----:B------:R-:W-:-:S00]  /*0160*/  NOP ;  /* 0x0000000000007918 */ /* 0x000fc00000000000 */
        /* <DEDUP_REMOVED lines=9> */
.L_x_2:


//--------------------- .nv.global.init           --------------------------
	.section	.nv.global.init,"aw",@progbits
.nv.global.init:
	.type		$str,@object
	.size		$str,(__unnamed_1 - $str)
$str:
        /*0000*/ 	.byte	0x30, 0x20, 0x3c, 0x20, 0x76, 0x61, 0x6c, 0x00
	.type		__unnamed_1,@object
	.size		__unnamed_1,($str$1 - __unnamed_1)
__unnamed_1:
        /*0008*/ 	.byte	0x76, 0x6f, 0x69, 0x64, 0x20, 0x74, 0x65, 0x73, 0x74, 0x28, 0x69, 0x6e, 0x74, 0x29, 0x00
	.type		$str$1,@object
	.size		$str$1,(.L_2 - $str$1)
$str$1:
        /*0017*/ 	.byte	0x2f, 0x74, 0x6d, 0x70, 0x2f, 0x73, 0x61, 0x73, 0x73, 0x5f, 0x63, 0x75, 0x5f, 0x30, 0x68, 0x79
        /*0027*/ 	.byte	0x66, 0x39, 0x38, 0x64, 0x36, 0x2f, 0x6b, 0x2e, 0x63, 0x75, 0x00
.L_2:


//--------------------- .nv.shared.reserved.0     --------------------------
	.section	.nv.shared.reserved.0,"aw",@nobits
	.weak		__nv_reservedSMEM_offset_0_alias
	.size		__nv_reservedSMEM_offset_0_alias, 0, 64
	.other		__nv_reservedSMEM_offset_0_alias,@"STO_CUDA_RESERVED_SHARED STV_DEFAULT"
__nv_reservedSMEM_offset_0_alias:
	.zero		0
	.zero		64


//--------------------- .nv.constant0._Z4testi    --------------------------
	.section	.nv.constant0._Z4testi,"a",@progbits
	.sectionflags	@""
	.align	4
.nv.constant0._Z4testi:
	.zero		900


//--------------------- SYMBOLS --------------------------

	.type		.nv.reservedSmem.offset0,@object
	.size		.nv.reservedSmem.offset0,0x4
	.type		__assertfail,@function
